//
// Generated by NVIDIA NVVM Compiler
//
// Compiler Build ID: CL-36424714
// Cuda compilation tools, release 13.0, V13.0.88
// Based on NVVM 20.0.0
//

.version 9.0
.target sm_100
.address_size 64

	// .globl	int4_gemm_gptq_f32

.visible .entry int4_gemm_gptq_f32(
	.param .u64 .ptr .align 1 int4_gemm_gptq_f32_param_0,
	.param .u64 .ptr .align 1 int4_gemm_gptq_f32_param_1,
	.param .u64 .ptr .align 1 int4_gemm_gptq_f32_param_2,
	.param .u64 .ptr .align 1 int4_gemm_gptq_f32_param_3,
	.param .u64 .ptr .align 1 int4_gemm_gptq_f32_param_4,
	.param .u64 .ptr .align 1 int4_gemm_gptq_f32_param_5,
	.param .u32 int4_gemm_gptq_f32_param_6,
	.param .u32 int4_gemm_gptq_f32_param_7,
	.param .u32 int4_gemm_gptq_f32_param_8
)
{
	.reg .pred 	%p<11>;
	.reg .b32 	%r<145>;
	.reg .b32 	%f<53>;
	.reg .b64 	%rd<74>;

	ld.param.u64 	%rd10, [int4_gemm_gptq_f32_param_0];
	ld.param.u64 	%rd11, [int4_gemm_gptq_f32_param_1];
	ld.param.u64 	%rd12, [int4_gemm_gptq_f32_param_2];
	ld.param.u64 	%rd13, [int4_gemm_gptq_f32_param_3];
	ld.param.u64 	%rd14, [int4_gemm_gptq_f32_param_4];
	ld.param.u32 	%r21, [int4_gemm_gptq_f32_param_6];
	ld.param.u32 	%r19, [int4_gemm_gptq_f32_param_7];
	ld.param.u32 	%r20, [int4_gemm_gptq_f32_param_8];
	cvta.to.global.u64 	%rd1, %rd13;
	cvta.to.global.u64 	%rd2, %rd12;
	cvta.to.global.u64 	%rd3, %rd14;
	cvta.to.global.u64 	%rd4, %rd11;
	cvta.to.global.u64 	%rd5, %rd10;
	mov.u32 	%r22, %ctaid.y;
	mov.u32 	%r23, %ntid.y;
	mov.u32 	%r24, %tid.y;
	mad.lo.s32 	%r1, %r22, %r23, %r24;
	mov.u32 	%r25, %ctaid.x;
	mov.u32 	%r26, %ntid.x;
	mov.u32 	%r27, %tid.x;
	mad.lo.s32 	%r2, %r25, %r26, %r27;
	setp.ge.u32 	%p1, %r1, %r21;
	setp.ge.u32 	%p2, %r2, %r20;
	or.pred  	%p3, %p1, %p2;
	@%p3 bra 	$L__BB0_11;
	shr.u32 	%r3, %r20, 3;
	setp.eq.s32 	%p4, %r19, 0;
	mov.f32 	%f52, 0f00000000;
	@%p4 bra 	$L__BB0_10;
	mul.lo.s32 	%r4, %r19, %r1;
	setp.lt.u32 	%p5, %r19, 4;
	mov.f32 	%f52, 0f00000000;
	mov.b32 	%r144, 0;
	@%p5 bra 	$L__BB0_5;
	and.b32  	%r31, %r19, -4;
	neg.s32 	%r142, %r31;
	add.s64 	%rd73, %rd3, 8;
	mov.f32 	%f52, 0f00000000;
	mov.b32 	%r141, 8;
	mov.b32 	%r140, 1;
	mov.u32 	%r139, %r4;
$L__BB0_4:
	.pragma "nounroll";
	and.b32  	%r144, %r19, -4;
	add.s32 	%r32, %r140, -1;
	mul.wide.u32 	%rd15, %r139, 4;
	add.s64 	%rd16, %rd5, %rd15;
	ld.global.nc.f32 	%f14, [%rd16];
	shr.u32 	%r33, %r32, 3;
	mad.lo.s32 	%r34, %r33, %r20, %r2;
	mul.wide.u32 	%rd17, %r34, 4;
	add.s64 	%rd18, %rd4, %rd17;
	ld.global.nc.u32 	%r35, [%rd18];
	add.s32 	%r36, %r141, -8;
	and.b32  	%r37, %r36, 16;
	shr.u32 	%r38, %r35, %r37;
	and.b32  	%r39, %r38, 15;
	ld.global.nc.u32 	%r40, [%rd73+-8];
	shr.u32 	%r41, %r2, 3;
	mad.lo.s32 	%r42, %r40, %r3, %r41;
	mul.wide.u32 	%rd19, %r42, 4;
	add.s64 	%rd20, %rd2, %rd19;
	ld.global.nc.u32 	%r43, [%rd20];
	shl.b32 	%r44, %r2, 2;
	and.b32  	%r45, %r44, 28;
	shr.u32 	%r46, %r43, %r45;
	and.b32  	%r47, %r46, 15;
	mad.lo.s32 	%r48, %r40, %r20, %r2;
	mul.wide.u32 	%rd21, %r48, 4;
	add.s64 	%rd22, %rd1, %rd21;
	ld.global.nc.f32 	%f15, [%rd22];
	sub.s32 	%r49, %r39, %r47;
	cvt.rn.f32.s32 	%f16, %r49;
	mul.f32 	%f17, %f15, %f16;
	fma.rn.f32 	%f18, %f14, %f17, %f52;
	add.s32 	%r50, %r139, 1;
	mul.wide.u32 	%rd23, %r50, 4;
	add.s64 	%rd24, %rd5, %rd23;
	ld.global.nc.f32 	%f19, [%rd24];
	add.s32 	%r51, %r141, -4;
	and.b32  	%r52, %r51, 20;
	shr.u32 	%r53, %r35, %r52;
	and.b32  	%r54, %r53, 15;
	ld.global.nc.u32 	%r55, [%rd73+-4];
	mad.lo.s32 	%r56, %r55, %r3, %r41;
	mul.wide.u32 	%rd25, %r56, 4;
	add.s64 	%rd26, %rd2, %rd25;
	ld.global.nc.u32 	%r57, [%rd26];
	shr.u32 	%r58, %r57, %r45;
	and.b32  	%r59, %r58, 15;
	mad.lo.s32 	%r60, %r55, %r20, %r2;
	mul.wide.u32 	%rd27, %r60, 4;
	add.s64 	%rd28, %rd1, %rd27;
	ld.global.nc.f32 	%f20, [%rd28];
	sub.s32 	%r61, %r54, %r59;
	cvt.rn.f32.s32 	%f21, %r61;
	mul.f32 	%f22, %f20, %f21;
	fma.rn.f32 	%f23, %f19, %f22, %f18;
	add.s32 	%r62, %r139, 2;
	mul.wide.u32 	%rd29, %r62, 4;
	add.s64 	%rd30, %rd5, %rd29;
	ld.global.nc.f32 	%f24, [%rd30];
	add.s32 	%r63, %r141, 4;
	and.b32  	%r64, %r141, 24;
	shr.u32 	%r65, %r35, %r64;
	and.b32  	%r66, %r65, 15;
	ld.global.nc.u32 	%r67, [%rd73];
	mad.lo.s32 	%r68, %r67, %r3, %r41;
	mul.wide.u32 	%rd31, %r68, 4;
	add.s64 	%rd32, %rd2, %rd31;
	ld.global.nc.u32 	%r69, [%rd32];
	shr.u32 	%r70, %r69, %r45;
	and.b32  	%r71, %r70, 15;
	mad.lo.s32 	%r72, %r67, %r20, %r2;
	mul.wide.u32 	%rd33, %r72, 4;
	add.s64 	%rd34, %rd1, %rd33;
	ld.global.nc.f32 	%f25, [%rd34];
	sub.s32 	%r73, %r66, %r71;
	cvt.rn.f32.s32 	%f26, %r73;
	mul.f32 	%f27, %f25, %f26;
	fma.rn.f32 	%f28, %f24, %f27, %f23;
	add.s32 	%r74, %r139, 3;
	mul.wide.u32 	%rd35, %r74, 4;
	add.s64 	%rd36, %rd5, %rd35;
	ld.global.nc.f32 	%f29, [%rd36];
	and.b32  	%r75, %r63, 28;
	shr.u32 	%r76, %r35, %r75;
	and.b32  	%r77, %r76, 15;
	ld.global.nc.u32 	%r78, [%rd73+4];
	mad.lo.s32 	%r79, %r78, %r3, %r41;
	mul.wide.u32 	%rd37, %r79, 4;
	add.s64 	%rd38, %rd2, %rd37;
	ld.global.nc.u32 	%r80, [%rd38];
	shr.u32 	%r81, %r80, %r45;
	and.b32  	%r82, %r81, 15;
	mad.lo.s32 	%r83, %r78, %r20, %r2;
	mul.wide.u32 	%rd39, %r83, 4;
	add.s64 	%rd40, %rd1, %rd39;
	ld.global.nc.f32 	%f30, [%rd40];
	sub.s32 	%r84, %r77, %r82;
	cvt.rn.f32.s32 	%f31, %r84;
	mul.f32 	%f32, %f30, %f31;
	fma.rn.f32 	%f52, %f29, %f32, %f28;
	add.s32 	%r142, %r142, 4;
	add.s64 	%rd73, %rd73, 16;
	add.s32 	%r141, %r141, 16;
	add.s32 	%r140, %r140, 4;
	add.s32 	%r139, %r139, 4;
	setp.ne.s32 	%p6, %r142, 0;
	@%p6 bra 	$L__BB0_4;
$L__BB0_5:
	and.b32  	%r16, %r19, 3;
	setp.eq.s32 	%p7, %r16, 0;
	@%p7 bra 	$L__BB0_10;
	setp.eq.s32 	%p8, %r16, 1;
	@%p8 bra 	$L__BB0_8;
	add.s32 	%r85, %r144, %r4;
	mul.wide.u32 	%rd41, %r85, 4;
	add.s64 	%rd42, %rd5, %rd41;
	ld.global.nc.f32 	%f34, [%rd42];
	shr.u32 	%r86, %r144, 3;
	mad.lo.s32 	%r87, %r86, %r20, %r2;
	mul.wide.u32 	%rd43, %r87, 4;
	add.s64 	%rd44, %rd4, %rd43;
	ld.global.nc.u32 	%r88, [%rd44];
	shl.b32 	%r89, %r144, 2;
	and.b32  	%r90, %r89, 28;
	shr.u32 	%r91, %r88, %r90;
	and.b32  	%r92, %r91, 15;
	mul.wide.u32 	%rd45, %r144, 4;
	add.s64 	%rd46, %rd3, %rd45;
	ld.global.nc.u32 	%r93, [%rd46];
	shr.u32 	%r94, %r2, 3;
	mad.lo.s32 	%r95, %r93, %r3, %r94;
	mul.wide.u32 	%rd47, %r95, 4;
	add.s64 	%rd48, %rd2, %rd47;
	ld.global.nc.u32 	%r96, [%rd48];
	shl.b32 	%r97, %r2, 2;
	and.b32  	%r98, %r97, 28;
	shr.u32 	%r99, %r96, %r98;
	and.b32  	%r100, %r99, 15;
	mad.lo.s32 	%r101, %r93, %r20, %r2;
	mul.wide.u32 	%rd49, %r101, 4;
	add.s64 	%rd50, %rd1, %rd49;
	ld.global.nc.f32 	%f35, [%rd50];
	sub.s32 	%r102, %r92, %r100;
	cvt.rn.f32.s32 	%f36, %r102;
	mul.f32 	%f37, %f35, %f36;
	fma.rn.f32 	%f38, %f34, %f37, %f52;
	add.s32 	%r103, %r144, 1;
	add.s32 	%r104, %r85, 1;
	mul.wide.u32 	%rd51, %r104, 4;
	add.s64 	%rd52, %rd5, %rd51;
	ld.global.nc.f32 	%f39, [%rd52];
	shr.u32 	%r105, %r103, 3;
	mad.lo.s32 	%r106, %r105, %r20, %r2;
	mul.wide.u32 	%rd53, %r106, 4;
	add.s64 	%rd54, %rd4, %rd53;
	ld.global.nc.u32 	%r107, [%rd54];
	shl.b32 	%r108, %r103, 2;
	and.b32  	%r109, %r108, 28;
	shr.u32 	%r110, %r107, %r109;
	and.b32  	%r111, %r110, 15;
	ld.global.nc.u32 	%r112, [%rd46+4];
	mad.lo.s32 	%r113, %r112, %r3, %r94;
	mul.wide.u32 	%rd55, %r113, 4;
	add.s64 	%rd56, %rd2, %rd55;
	ld.global.nc.u32 	%r114, [%rd56];
	shr.u32 	%r115, %r114, %r98;
	and.b32  	%r116, %r115, 15;
	mad.lo.s32 	%r117, %r112, %r20, %r2;
	mul.wide.u32 	%rd57, %r117, 4;
	add.s64 	%rd58, %rd1, %rd57;
	ld.global.nc.f32 	%f40, [%rd58];
	sub.s32 	%r118, %r111, %r116;
	cvt.rn.f32.s32 	%f41, %r118;
	mul.f32 	%f42, %f40, %f41;
	fma.rn.f32 	%f52, %f39, %f42, %f38;
	add.s32 	%r144, %r144, 2;
$L__BB0_8:
	and.b32  	%r119, %r19, 1;
	setp.eq.b32 	%p9, %r119, 1;
	not.pred 	%p10, %p9;
	@%p10 bra 	$L__BB0_10;
	add.s32 	%r120, %r144, %r4;
	mul.wide.u32 	%rd59, %r120, 4;
	add.s64 	%rd60, %rd5, %rd59;
	ld.global.nc.f32 	%f43, [%rd60];
	shr.u32 	%r121, %r144, 3;
	mad.lo.s32 	%r122, %r121, %r20, %r2;
	mul.wide.u32 	%rd61, %r122, 4;
	add.s64 	%rd62, %rd4, %rd61;
	ld.global.nc.u32 	%r123, [%rd62];
	shl.b32 	%r124, %r144, 2;
	and.b32  	%r125, %r124, 28;
	shr.u32 	%r126, %r123, %r125;
	and.b32  	%r127, %r126, 15;
	mul.wide.u32 	%rd63, %r144, 4;
	add.s64 	%rd64, %rd3, %rd63;
	ld.global.nc.u32 	%r128, [%rd64];
	shr.u32 	%r129, %r2, 3;
	mad.lo.s32 	%r130, %r128, %r3, %r129;
	mul.wide.u32 	%rd65, %r130, 4;
	add.s64 	%rd66, %rd2, %rd65;
	ld.global.nc.u32 	%r131, [%rd66];
	shl.b32 	%r132, %r2, 2;
	and.b32  	%r133, %r132, 28;
	shr.u32 	%r134, %r131, %r133;
	and.b32  	%r135, %r134, 15;
	mad.lo.s32 	%r136, %r128, %r20, %r2;
	mul.wide.u32 	%rd67, %r136, 4;
	add.s64 	%rd68, %rd1, %rd67;
	ld.global.nc.f32 	%f44, [%rd68];
	sub.s32 	%r137, %r127, %r135;
	cvt.rn.f32.s32 	%f45, %r137;
	mul.f32 	%f46, %f44, %f45;
	fma.rn.f32 	%f52, %f43, %f46, %f52;
$L__BB0_10:
	ld.param.u64 	%rd72, [int4_gemm_gptq_f32_param_5];
	mad.lo.s32 	%r138, %r20, %r1, %r2;
	cvta.to.global.u64 	%rd69, %rd72;
	mul.wide.u32 	%rd70, %r138, 4;
	add.s64 	%rd71, %rd69, %rd70;
	st.global.f32 	[%rd71], %f52;
$L__BB0_11:
	ret;

}


// ===== COMPILED SASS (sm_100) =====

	.target	sm_100

	.elftype	@"ET_EXEC"


//--------------------- .note.nv.tkinfo           --------------------------
	.section	.note.nv.tkinfo,"",@"SHT_NOTE"
	.sectionflags	@"SHF_NOTE_NV_TKINFO"
	.tkinfo
        /*0018*/ 	.word	0x00000002
        /*0030*/ 	.string	""
        /*0030*/ 	.string	"ptxas"
        /*0030*/ 	.string	"Cuda compilation tools, release 13.0, V13.0.88"
        /*0030*/ 	.string	"Build cuda_13.0.r13.0/compiler.36424714_0"
        /*0030*/ 	.string	"-arch sm_100 -m 64 "



//--------------------- .note.nv.cuinfo           --------------------------
	.section	.note.nv.cuinfo,"",@"SHT_NOTE"
	.sectionflags	@"SHF_NOTE_NV_CUINFO"
        /*0018*/ 	.short	0x0002
        /*001a*/ 	.short	0x0064
        /*001c*/ 	.short	0x0082
	.zero		2


//--------------------- .nv.info                  --------------------------
	.section	.nv.info,"",@"SHT_CUDA_INFO"
	.align	4


	//----- nvinfo : EIATTR_REGCOUNT
	.align		4
        /*0000*/ 	.byte	0x04, 0x2f
        /*0002*/ 	.short	(.L_1 - .L_0)
	.align		4
.L_0:
        /*0004*/ 	.word	index@(int4_gemm_gptq_f32)
        /*0008*/ 	.word	0x00000020


	//----- nvinfo : EIATTR_FRAME_SIZE
	.align		4
.L_1:
        /*000c*/ 	.byte	0x04, 0x11
        /*000e*/ 	.short	(.L_3 - .L_2)
	.align		4
.L_2:
        /*0010*/ 	.word	index@(int4_gemm_gptq_f32)
        /*0014*/ 	.word	0x00000000


	//----- nvinfo : EIATTR_MIN_STACK_SIZE
	.align		4
.L_3:
        /*0018*/ 	.byte	0x04, 0x12
        /*001a*/ 	.short	(.L_5 - .L_4)
	.align		4
.L_4:
        /*001c*/ 	.word	index@(int4_gemm_gptq_f32)
        /*0020*/ 	.word	0x00000000
.L_5:


//--------------------- .nv.compat                --------------------------
	.section	.nv.compat,"",@"SHT_CUDA_COMPAT_INFO"
	.align	4
        /*0000*/ 	.byte	0x02, 0x09, 0x00, 0x00, 0x02, 0x02, 0x01, 0x00, 0x02, 0x05, 0x05, 0x00, 0x03, 0x07, 0x01, 0x01
        /*0010*/ 	.byte	0x02, 0x03, 0x00, 0x00, 0x02, 0x06, 0x01, 0x00, 0x04, 0x0b, 0x08, 0x00, 0x09, 0x00, 0x00, 0x00
        /*0020*/ 	.byte	0x00, 0x00, 0x00, 0x00


//--------------------- .nv.info.int4_gemm_gptq_f32 --------------------------
	.section	.nv.info.int4_gemm_gptq_f32,"",@"SHT_CUDA_INFO"
	.sectionflags	@""
	.align	4


	//----- nvinfo : EIATTR_CUDA_API_VERSION
	.align		4
        /*0000*/ 	.byte	0x04, 0x37
        /*0002*/ 	.short	(.L_7 - .L_6)
.L_6:
        /*0004*/ 	.word	0x00000082


	//----- nvinfo : EIATTR_KPARAM_INFO
	.align		4
.L_7:
        /*0008*/ 	.byte	0x04, 0x17
        /*000a*/ 	.short	(.L_9 - .L_8)
.L_8:
        /*000c*/ 	.word	0x00000000
        /*0010*/ 	.short	0x0008
        /*0012*/ 	.short	0x0038
        /*0014*/ 	.byte	0x00, 0xf0, 0x11, 0x00


	//----- nvinfo : EIATTR_KPARAM_INFO
	.align		4
.L_9:
        /*0018*/ 	.byte	0x04, 0x17
        /*001a*/ 	.short	(.L_11 - .L_10)
.L_10:
        /*001c*/ 	.word	0x00000000
        /*0020*/ 	.short	0x0007
        /*0022*/ 	.short	0x0034
        /*0024*/ 	.byte	0x00, 0xf0, 0x11, 0x00


	//----- nvinfo : EIATTR_KPARAM_INFO
	.align		4
.L_11:
        /*0028*/ 	.byte	0x04, 0x17
        /*002a*/ 	.short	(.L_13 - .L_12)
.L_12:
        /*002c*/ 	.word	0x00000000
        /*0030*/ 	.short	0x0006
        /*0032*/ 	.short	0x0030
        /*0034*/ 	.byte	0x00, 0xf0, 0x11, 0x00


	//----- nvinfo : EIATTR_KPARAM_INFO
	.align		4
.L_13:
        /*0038*/ 	.byte	0x04, 0x17
        /*003a*/ 	.short	(.L_15 - .L_14)
.L_14:
        /*003c*/ 	.word	0x00000000
        /*0040*/ 	.short	0x0005
        /*0042*/ 	.short	0x0028
        /*0044*/ 	.byte	0x00, 0xf5, 0x21, 0x00


	//----- nvinfo : EIATTR_KPARAM_INFO
	.align		4
.L_15:
        /*0048*/ 	.byte	0x04, 0x17
        /*004a*/ 	.short	(.L_17 - .L_16)
.L_16:
        /*004c*/ 	.word	0x00000000
        /*0050*/ 	.short	0x0004
        /*0052*/ 	.short	0x0020
        /*0054*/ 	.byte	0x00, 0xf5, 0x21, 0x00


	//----- nvinfo : EIATTR_KPARAM_INFO
	.align		4
.L_17:
        /*0058*/ 	.byte	0x04, 0x17
        /*005a*/ 	.short	(.L_19 - .L_18)
.L_18:
        /*005c*/ 	.word	0x00000000
        /*0060*/ 	.short	0x0003
        /*0062*/ 	.short	0x0018
        /*0064*/ 	.byte	0x00, 0xf5, 0x21, 0x00


	//----- nvinfo : EIATTR_KPARAM_INFO
	.align		4
.L_19:
        /*0068*/ 	.byte	0x04, 0x17
        /*006a*/ 	.short	(.L_21 - .L_20)
.L_20:
        /*006c*/ 	.word	0x00000000
        /*0070*/ 	.short	0x0002
        /*0072*/ 	.short	0x0010
        /*0074*/ 	.byte	0x00, 0xf5, 0x21, 0x00


	//----- nvinfo : EIATTR_KPARAM_INFO
	.align		4
.L_21:
        /*0078*/ 	.byte	0x04, 0x17
        /*007a*/ 	.short	(.L_23 - .L_22)
.L_22:
        /*007c*/ 	.word	0x00000000
        /*0080*/ 	.short	0x0001
        /*0082*/ 	.short	0x0008
        /*0084*/ 	.byte	0x00, 0xf5, 0x21, 0x00


	//----- nvinfo : EIATTR_KPARAM_INFO
	.align		4
.L_23:
        /*0088*/ 	.byte	0x04, 0x17
        /*008a*/ 	.short	(.L_25 - .L_24)
.L_24:
        /*008c*/ 	.word	0x00000000
        /*0090*/ 	.short	0x0000
        /*0092*/ 	.short	0x0000
        /*0094*/ 	.byte	0x00, 0xf5, 0x21, 0x00


	//----- nvinfo : EIATTR_SPARSE_MMA_MASK
	.align		4
.L_25:
        /*0098*/ 	.byte	0x03, 0x50
        /*009a*/ 	.short	0x0000


	//----- nvinfo : EIATTR_MAXREG_COUNT
	.align		4
        /*009c*/ 	.byte	0x03, 0x1b
        /*009e*/ 	.short	0x00ff


	//----- nvinfo : EIATTR_MERCURY_ISA_VERSION
	.align		4
        /*00a0*/ 	.byte	0x03, 0x5f
        /*00a2*/ 	.short	0x0101


	//----- nvinfo : EIATTR_VRC_CTA_INIT_COUNT
	.align		4
        /*00a4*/ 	.byte	0x02, 0x4a
	.zero		1
	.zero		1


	//----- nvinfo : EIATTR_EXIT_INSTR_OFFSETS
	.align		4
        /*00a8*/ 	.byte	0x04, 0x1c
        /*00aa*/ 	.short	(.L_27 - .L_26)


	//   ....[0]....
.L_26:
        /*00ac*/ 	.word	0x000000d0


	//   ....[1]....
        /*00b0*/ 	.word	0x00000ee0


	//----- nvinfo : EIATTR_CBANK_PARAM_SIZE
	.align		4
.L_27:
        /*00b4*/ 	.byte	0x03, 0x19
        /*00b6*/ 	.short	0x003c


	//----- nvinfo : EIATTR_PARAM_CBANK
	.align		4
        /*00b8*/ 	.byte	0x04, 0x0a
        /*00ba*/ 	.short	(.L_29 - .L_28)
	.align		4
.L_28:
        /*00bc*/ 	.word	index@(.nv.constant0.int4_gemm_gptq_f32)
        /*00c0*/ 	.short	0x0380
        /*00c2*/ 	.short	0x003c


	//----- nvinfo : EIATTR_SW_WAR
	.align		4
.L_29:
        /*00c4*/ 	.byte	0x04, 0x36
        /*00c6*/ 	.short	(.L_31 - .L_30)
.L_30:
        /*00c8*/ 	.word	0x00000008
.L_31:


//--------------------- .nv.callgraph             --------------------------
	.section	.nv.callgraph,"",@"SHT_CUDA_CALLGRAPH"
	.align	4
	.sectionentsize	8
	.align		4
        /*0000*/ 	.word	0x00000000
	.align		4
        /*0004*/ 	.word	0xffffffff
	.align		4
        /*0008*/ 	.word	0x00000000
	.align		4
        /*000c*/ 	.word	0xfffffffe
	.align		4
        /*0010*/ 	.word	0x00000000
	.align		4
        /*0014*/ 	.word	0xfffffffd
	.align		4
        /*0018*/ 	.word	0x00000000
	.align		4
        /*001c*/ 	.word	0xfffffffc


//--------------------- .text.int4_gemm_gptq_f32  --------------------------
	.section	.text.int4_gemm_gptq_f32,"ax",@progbits
	.align	128
        .global         int4_gemm_gptq_f32
        .type           int4_gemm_gptq_f32,@function
        .size           int4_gemm_gptq_f32,(.L_x_5 - int4_gemm_gptq_f32)
        .other          int4_gemm_gptq_f32,@"STO_CUDA_ENTRY STV_DEFAULT"
int4_gemm_gptq_f32:
.text.int4_gemm_gptq_f32:
[----:B------:R-:W-:Y:S01]  /*0000*/  LDC R1, c[0x0][0x37c] ;  /* 0x0000df00ff017b82 */ /* 0x000fe20000000800 */
[----:B------:R-:W0:Y:S07]  /*0010*/  S2R R5, SR_TID.X ;  /* 0x0000000000057919 */ /* 0x000e2e0000002100 */
[----:B------:R-:W1:Y:S01]  /*0020*/  LDC R3, c[0x0][0x364] ;  /* 0x0000d900ff037b82 */ /* 0x000e620000000800 */
[----:B------:R-:W2:Y:S01]  /*0030*/  LDCU UR12, c[0x0][0x3b8] ;  /* 0x00007700ff0c77ac */ /* 0x000ea20008000800 */
[----:B------:R-:W1:Y:S01]  /*0040*/  S2R R2, SR_TID.Y ;  /* 0x0000000000027919 */ /* 0x000e620000002200 */
[----:B------:R-:W3:Y:S05]  /*0050*/  LDCU UR6, c[0x0][0x3b0] ;  /* 0x00007600ff0677ac */ /* 0x000eea0008000800 */
[----:B------:R-:W0:Y:S08]  /*0060*/  S2UR UR5, SR_CTAID.X ;  /* 0x00000000000579c3 */ /* 0x000e300000002500 */
[----:B------:R-:W0:Y:S08]  /*0070*/  LDC R0, c[0x0][0x360] ;  /* 0x0000d800ff007b82 */ /* 0x000e300000000800 */
[----:B------:R-:W1:Y:S01]  /*0080*/  S2UR UR4, SR_CTAID.Y ;  /* 0x00000000000479c3 */ /* 0x000e620000002600 */
[----:B0-----:R-:W-:-:S05]  /*0090*/  IMAD R0, R0, UR5, R5 ;  /* 0x0000000500007c24 */ /* 0x001fca000f8e0205 */
[----:B--2---:R-:W-:Y:S01]  /*00a0*/  ISETP.GE.U32.AND P0, PT, R0, UR12, PT ;  /* 0x0000000c00007c0c */ /* 0x004fe2000bf06070 */
[----:B-1----:R-:W-:-:S05]  /*00b0*/  IMAD R3, R3, UR4, R2 ;  /* 0x0000000403037c24 */ /* 0x002fca000f8e0202 */
[----:B---3--:R-:W-:-:S13]  /*00c0*/  ISETP.GE.U32.OR P0, PT, R3, UR6, P0 ;  /* 0x0000000603007c0c */ /* 0x008fda0008706470 */
[----:B------:R-:W-:Y:S05]  /*00d0*/  @P0 EXIT ;  /* 0x000000000000094d */ /* 0x000fea0003800000 */
[----:B------:R-:W0:Y:S01]  /*00e0*/  LDCU UR6, c[0x0][0x3b4] ;  /* 0x00007680ff0677ac */ /* 0x000e220008000800 */
[----:B------:R-:W-:Y:S01]  /*00f0*/  HFMA2 R8, -RZ, RZ, 0, 0 ;  /* 0x00000000ff087431 */ /* 0x000fe200000001ff */
[----:B------:R-:W1:Y:S01]  /*0100*/  LDCU.64 UR10, c[0x0][0x358] ;  /* 0x00006b00ff0a77ac */ /* 0x000e620008000a00 */
[----:B0-----:R-:W-:-:S09]  /*0110*/  UISETP.NE.AND UP0, UPT, UR6, URZ, UPT ;  /* 0x000000ff0600728c */ /* 0x001fd2000bf05270 */
[----:B-1----:R-:W-:Y:S05]  /*0120*/  BRA.U !UP0, `(.L_x_0) ;  /* 0x0000000d085c7547 */ /* 0x002fea000b800000 */
[----:B------:R-:W-:Y:S02]  /*0130*/  UISETP.GE.U32.AND UP0, UPT, UR6, 0x4, UPT ;  /* 0x000000040600788c */ /* 0x000fe4000bf06070 */
[----:B------:R-:W-:Y:S01]  /*0140*/  IMAD R4, R3, UR6, RZ ;  /* 0x0000000603047c24 */ /* 0x000fe2000f8e02ff */
[----:B------:R-:W-:Y:S01]  /*0150*/  MOV R8, RZ ;  /* 0x000000ff00087202 */ /* 0x000fe20000000f00 */
[----:B------:R-:W-:Y:S01]  /*0160*/  IMAD.MOV.U32 R5, RZ, RZ, RZ ;  /* 0x000000ffff057224 */ /* 0x000fe200078e00ff */
[----:B------:R-:W-:-:S04]  /*0170*/  USHF.R.U32.HI UR9, URZ, 0x3, UR12 ;  /* 0x00000003ff097899 */ /* 0x000fc8000801160c */
[----:B------:R-:W-:Y:S08]  /*0180*/  BRA.U !UP0, `(.L_x_1) ;  /* 0x0000000508b87547 */ /* 0x000ff0000b800000 */
[----:B------:R-:W0:Y:S01]  /*0190*/  LDCU.64 UR4, c[0x0][0x3a0] ;  /* 0x00007400ff0477ac */ /* 0x000e220008000a00 */
[----:B------:R-:W1:Y:S01]  /*01a0*/  LDC.64 R10, c[0x0][0x380] ;  /* 0x0000e000ff0a7b82 */ /* 0x000e620000000a00 */
[----:B------:R-:W-:Y:S01]  /*01b0*/  SHF.L.U32 R7, R0, 0x2, RZ ;  /* 0x0000000200077819 */ /* 0x000fe200000006ff */
[----:B------:R-:W-:Y:S01]  /*01c0*/  IMAD.MOV.U32 R2, RZ, RZ, 0x1 ;  /* 0x00000001ff027424 */ /* 0x000fe200078e00ff */
[----:B------:R-:W-:Y:S01]  /*01d0*/  ULOP3.LUT UR7, UR6, 0xfffffffc, URZ, 0xc0, !UPT ;  /* 0xfffffffc06077892 */ /* 0x000fe2000f8ec0ff */
[----:B------:R-:W-:Y:S02]  /*01e0*/  MOV R8, RZ ;  /* 0x000000ff00087202 */ /* 0x000fe40000000f00 */
[----:B------:R-:W-:Y:S01]  /*01f0*/  MOV R5, R4 ;  /* 0x0000000400057202 */ /* 0x000fe20000000f00 */
[----:B------:R-:W-:Y:S01]  /*0200*/  UIADD3 UR8, UPT, UPT, -UR7, URZ, URZ ;  /* 0x000000ff07087290 */ /* 0x000fe2000fffe1ff */
[----:B------:R-:W2:Y:S01]  /*0210*/  LDC.64 R12, c[0x0][0x388] ;  /* 0x0000e200ff0c7b82 */ /* 0x000ea20000000a00 */
[----:B------:R-:W-:-:S02]  /*0220*/  SHF.R.U32.HI R6, RZ, 0x3, R0 ;  /* 0x00000003ff067819 */ /* 0x000fc40000011600 */
[----:B------:R-:W-:-:S05]  /*0230*/  LOP3.LUT R7, R7, 0x1c, RZ, 0xc0, !PT ;  /* 0x0000001c07077812 */ /* 0x000fca00078ec0ff */
[----:B------:R-:W3:Y:S01]  /*0240*/  LDC.64 R14, c[0x0][0x390] ;  /* 0x0000e400ff0e7b82 */ /* 0x000ee20000000a00 */
[----:B0-----:R-:W-:-:S04]  /*0250*/  UIADD3 UR4, UP0, UPT, UR4, 0x8, URZ ;  /* 0x0000000804047890 */ /* 0x001fc8000ff1e0ff */
[----:B------:R-:W-:Y:S02]  /*0260*/  UIADD3.X UR5, UPT, UPT, URZ, UR5, URZ, UP0, !UPT ;  /* 0x00000005ff057290 */ /* 0x000fe400087fe4ff */
[----:B------:R-:W-:Y:S01]  /*0270*/  MOV R18, UR4 ;  /* 0x0000000400127c02 */ /* 0x000fe20008000f00 */
[----:B------:R-:W0:Y:S03]  /*0280*/  LDC.64 R16, c[0x0][0x398] ;  /* 0x0000e600ff107b82 */ /* 0x000e260000000a00 */
[----:B------:R-:W-:Y:S01]  /*0290*/  IMAD.U32 R19, RZ, RZ, UR5 ;  /* 0x00000005ff137e24 */ /* 0x000fe2000f8e00ff */
[----:B------:R-:W-:-:S06]  /*02a0*/  UMOV UR5, 0x8 ;  /* 0x0000000800057882 */ /* 0x000fcc0000000000 */
.L_x_2:
[----:B------:R-:W4:Y:S01]  /*02b0*/  LDG.E.CONSTANT R21, desc[UR10][R18.64+-0x8] ;  /* 0xfffff80a12157981 */ /* 0x000f22000c1e9900 */
[----:B------:R-:W-:-:S03]  /*02c0*/  IADD3 R9, PT, PT, R2, -0x1, RZ ;  /* 0xffffffff02097810 */ /* 0x000fc60007ffe0ff */
[----:B------:R-:W5:Y:S01]  /*02d0*/  LDG.E.CONSTANT R22, desc[UR10][R18.64+-0x4] ;  /* 0xfffffc0a12167981 */ /* 0x000f62000c1e9900 */
[----:B------:R-:W-:Y:S01]  /*02e0*/  SHF.R.U32.HI R9, RZ, 0x3, R9 ;  /* 0x00000003ff097819 */ /* 0x000fe20000011609 */
[----:B-1----:R-:W-:Y:S02]  /*02f0*/  IMAD.WIDE.U32 R24, R5, 0x4, R10 ;  /* 0x0000000405187825 */ /* 0x002fe400078e000a */
[----:B------:R-:W5:Y:S02]  /*0300*/  LDG.E.CONSTANT R23, desc[UR10][R18.64] ;  /* 0x0000000a12177981 */ /* 0x000f64000c1e9900 */
[----:B------:R-:W-:Y:S02]  /*0310*/  IMAD R9, R9, UR12, R0 ;  /* 0x0000000c09097c24 */ /* 0x000fe4000f8e0200 */
[----:B------:R-:W5:Y:S02]  /*0320*/  LDG.E.CONSTANT R25, desc[UR10][R24.64] ;  /* 0x0000000a18197981 */ /* 0x000f64000c1e9900 */
[----:B--2---:R-:W-:-:S05]  /*0330*/  IMAD.WIDE.U32 R28, R9, 0x4, R12 ;  /* 0x00000004091c7825 */ /* 0x004fca00078e000c */
[----:B------:R5:W2:Y:S01]  /*0340*/  LDG.E.CONSTANT R9, desc[UR10][R28.64] ;  /* 0x0000000a1c097981 */ /* 0x000aa2000c1e9900 */
[----:B----4-:R-:W-:-:S04]  /*0350*/  IMAD R27, R21, UR9, R6 ;  /* 0x00000009151b7c24 */ /* 0x010fc8000f8e0206 */
[----:B---3--:R-:W-:-:S06]  /*0360*/  IMAD.WIDE.U32 R26, R27, 0x4, R14 ;  /* 0x000000041b1a7825 */ /* 0x008fcc00078e000e */
[----:B------:R-:W3:Y:S01]  /*0370*/  LDG.E.CONSTANT R26, desc[UR10][R26.64] ;  /* 0x0000000a1a1a7981 */ /* 0x000ee2000c1e9900 */
[----:B------:R-:W-:-:S04]  /*0380*/  IMAD R21, R21, UR12, R0 ;  /* 0x0000000c15157c24 */ /* 0x000fc8000f8e0200 */
[----:B0-----:R-:W-:-:S06]  /*0390*/  IMAD.WIDE.U32 R20, R21, 0x4, R16 ;  /* 0x0000000415147825 */ /* 0x001fcc00078e0010 */
[----:B------:R0:W4:Y:S01]  /*03a0*/  LDG.E.CONSTANT R20, desc[UR10][R20.64] ;  /* 0x0000000a14147981 */ /* 0x000122000c1e9900 */
[----:B------:R-:W-:-:S04]  /*03b0*/  UIADD3 UR4, UPT, UPT, UR5, -0x8, URZ ;  /* 0xfffffff805047890 */ /* 0x000fc8000fffe0ff */
[----:B------:R-:W-:Y:S01]  /*03c0*/  ULOP3.LUT UR4, UR4, 0x10, URZ, 0xc0, !UPT ;  /* 0x0000001004047892 */ /* 0x000fe2000f8ec0ff */
[----:B-----5:R-:W-:-:S04]  /*03d0*/  IMAD R29, R22, UR9, R6 ;  /* 0x00000009161d7c24 */ /* 0x020fc8000f8e0206 */
[----:B------:R-:W-:-:S06]  /*03e0*/  IMAD.WIDE.U32 R28, R29, 0x4, R14 ;  /* 0x000000041d1c7825 */ /* 0x000fcc00078e000e */
[----:B------:R-:W5:Y:S01]  /*03f0*/  LDG.E.CONSTANT R28, desc[UR10][R28.64] ;  /* 0x0000000a1c1c7981 */ /* 0x000f62000c1e9900 */
[----:B---3--:R-:W-:Y:S02]  /*0400*/  SHF.R.U32.HI R27, RZ, R7, R26 ;  /* 0x00000007ff1b7219 */ /* 0x008fe4000001161a */
[----:B--2---:R-:W-:Y:S02]  /*0410*/  SHF.R.U32.HI R26, RZ, UR4, R9 ;  /* 0x00000004ff1a7c19 */ /* 0x004fe40008011609 */
[----:B------:R-:W-:Y:S02]  /*0420*/  LOP3.LUT R27, R27, 0xf, RZ, 0xc0, !PT ;  /* 0x0000000f1b1b7812 */ /* 0x000fe400078ec0ff */
[----:B------:R-:W-:-:S04]  /*0430*/  LOP3.LUT R26, R26, 0xf, RZ, 0xc0, !PT ;  /* 0x0000000f1a1a7812 */ /* 0x000fc800078ec0ff */
[----:B------:R-:W-:-:S04]  /*0440*/  IADD3 R26, PT, PT, R26, -R27, RZ ;  /* 0x8000001b1a1a7210 */ /* 0x000fc80007ffe0ff */
[----:B0-----:R-:W-:Y:S01]  /*0450*/  I2FP.F32.S32 R21, R26 ;  /* 0x0000001a00157245 */ /* 0x001fe20000201400 */
[----:B------:R-:W-:-:S04]  /*0460*/  IMAD R27, R22, UR12, R0 ;  /* 0x0000000c161b7c24 */ /* 0x000fc8000f8e0200 */
[----:B----4-:R-:W-:Y:S01]  /*0470*/  FMUL R20, R20, R21 ;  /* 0x0000001514147220 */ /* 0x010fe20000400000 */
[----:B------:R-:W-:Y:S02]  /*0480*/  IMAD R21, R23, UR9, R6 ;  /* 0x0000000917157c24 */ /* 0x000fe4000f8e0206 */
[----:B------:R-:W-:-:S04]  /*0490*/  IMAD.WIDE.U32 R26, R27, 0x4, R16 ;  /* 0x000000041b1a7825 */ /* 0x000fc800078e0010 */
[----:B------:R-:W-:Y:S01]  /*04a0*/  FFMA R8, R25, R20, R8 ;  /* 0x0000001419087223 */ /* 0x000fe20000000008 */
[----:B------:R-:W-:Y:S02]  /*04b0*/  VIADD R25, R5, 0x1 ;  /* 0x0000000105197836 */ /* 0x000fe40000000000 */
[----:B------:R-:W-:Y:S01]  /*04c0*/  IMAD.WIDE.U32 R20, R21, 0x4, R14 ;  /* 0x0000000415147825 */ /* 0x000fe200078e000e */
[----:B------:R0:W2:Y:S03]  /*04d0*/  LDG.E.CONSTANT R26, desc[UR10][R26.64] ;  /* 0x0000000a1a1a7981 */ /* 0x0000a6000c1e9900 */
[----:B------:R-:W-:Y:S02]  /*04e0*/  IMAD.WIDE.U32 R24, R25, 0x4, R10 ;  /* 0x0000000419187825 */ /* 0x000fe400078e000a */
[----:B------:R1:W3:Y:S04]  /*04f0*/  LDG.E.CONSTANT R20, desc[UR10][R20.64] ;  /* 0x0000000a14147981 */ /* 0x0002e8000c1e9900 */
[----:B------:R-:W4:Y:S04]  /*0500*/  LDG.E.CONSTANT R29, desc[UR10][R24.64] ;  /* 0x0000000a181d7981 */ /* 0x000f28000c1e9900 */
[----:B------:R-:W4:Y:S01]  /*0510*/  LDG.E.CONSTANT R25, desc[UR10][R18.64+0x4] ;  /* 0x0000040a12197981 */ /* 0x000f22000c1e9900 */
[----:B------:R-:W-:-:S04]  /*0520*/  UIADD3 UR4, UPT, UPT, UR5, -0x4, URZ ;  /* 0xfffffffc05047890 */ /* 0x000fc8000fffe0ff */
[----:B------:R-:W-:Y:S01]  /*0530*/  ULOP3.LUT UR4, UR4, 0x14, URZ, 0xc0, !UPT ;  /* 0x0000001404047892 */ /* 0x000fe2000f8ec0ff */
[----:B-----5:R-:W-:-:S05]  /*0540*/  SHF.R.U32.HI R28, RZ, R7, R28 ;  /* 0x00000007ff1c7219 */ /* 0x020fca000001161c */
[----:B------:R-:W-:Y:S02]  /*0550*/  SHF.R.U32.HI R22, RZ, UR4, R9 ;  /* 0x00000004ff167c19 */ /* 0x000fe40008011609 */
[----:B0-----:R-:W-:Y:S02]  /*0560*/  LOP3.LUT R27, R28, 0xf, RZ, 0xc0, !PT ;  /* 0x0000000f1c1b7812 */ /* 0x001fe400078ec0ff */
[----:B------:R-:W-:-:S04]  /*0570*/  LOP3.LUT R22, R22, 0xf, RZ, 0xc0, !PT ;  /* 0x0000000f16167812 */ /* 0x000fc800078ec0ff */
[----:B------:R-:W-:Y:S01]  /*0580*/  IADD3 R22, PT, PT, R22, -R27, RZ ;  /* 0x8000001b16167210 */ /* 0x000fe20007ffe0ff */
[----:B------:R-:W-:-:S03]  /*0590*/  ULOP3.LUT UR4, UR5, 0x18, URZ, 0xc0, !UPT ;  /* 0x0000001805047892 */ /* 0x000fc6000f8ec0ff */
[----:B-1----:R-:W-:-:S03]  /*05a0*/  I2FP.F32.S32 R21, R22 ;  /* 0x0000001600157245 */ /* 0x002fc60000201400 */
[----:B------:R-:W-:-:S04]  /*05b0*/  SHF.R.U32.HI R22, RZ, UR4, R9 ;  /* 0x00000004ff167c19 */ /* 0x000fc80008011609 */
[----:B------:R-:W-:Y:S01]  /*05c0*/  LOP3.LUT R22, R22, 0xf, RZ, 0xc0, !PT ;  /* 0x0000000f16167812 */ /* 0x000fe200078ec0ff */
[----:B------:R-:W-:Y:S02]  /*05d0*/  IMAD R23, R23, UR12, R0 ;  /* 0x0000000c17177c24 */ /* 0x000fe4000f8e0200 */
[----:B--2---:R-:W-:Y:S01]  /*05e0*/  FMUL R21, R26, R21 ;  /* 0x000000151a157220 */ /* 0x004fe20000400000 */
[----:B---3--:R-:W-:-:S03]  /*05f0*/  SHF.R.U32.HI R20, RZ, R7, R20 ;  /* 0x00000007ff147219 */ /* 0x008fc60000011614 */
[----:B----4-:R-:W-:Y:S01]  /*0600*/  FFMA R8, R29, R21, R8 ;  /* 0x000000151d087223 */ /* 0x010fe20000000008 */
[----:B------:R-:W-:-:S04]  /*0610*/  LOP3.LUT R21, R20, 0xf, RZ, 0xc0, !PT ;  /* 0x0000000f14157812 */ /* 0x000fc800078ec0ff */
[----:B------:R-:W-:Y:S01]  /*0620*/  IADD3 R28, PT, PT, R22, -R21, RZ ;  /* 0x80000015161c7210 */ /* 0x000fe20007ffe0ff */
[----:B------:R-:W-:-:S04]  /*0630*/  IMAD R27, R25, UR9, R6 ;  /* 0x00000009191b7c24 */ /* 0x000fc8000f8e0206 */
[----:B------:R-:W-:-:S05]  /*0640*/  IMAD.WIDE.U32 R20, R27, 0x4, R14 ;  /* 0x000000041b147825 */ /* 0x000fca00078e000e */
[----:B------:R0:W2:Y:S01]  /*0650*/  LDG.E.CONSTANT R29, desc[UR10][R20.64] ;  /* 0x0000000a141d7981 */ /* 0x0000a2000c1e9900 */
[----:B------:R-:W-:Y:S02]  /*0660*/  VIADD R27, R5, 0x2 ;  /* 0x00000002051b7836 */ /* 0x000fe40000000000 */
[----:B------:R-:W-:-:S04]  /*0670*/  IMAD.WIDE.U32 R22, R23, 0x4, R16 ;  /* 0x0000000417167825 */ /* 0x000fc800078e0010 */
[----:B------:R-:W-:Y:S02]  /*0680*/  IMAD R25, R25, UR12, R0 ;  /* 0x0000000c19197c24 */ /* 0x000fe4000f8e0200 */
[----:B------:R-:W3:Y:S01]  /*0690*/  LDG.E.CONSTANT R22, desc[UR10][R22.64] ;  /* 0x0000000a16167981 */ /* 0x000ee2000c1e9900 */
[----:B0-----:R-:W-:Y:S01]  /*06a0*/  IMAD.WIDE.U32 R20, R27, 0x4, R10 ;  /* 0x000000041b147825 */ /* 0x001fe200078e000a */
[----:B------:R-:W-:-:S03]  /*06b0*/  IADD3 R27, PT, PT, R5, 0x3, RZ ;  /* 0x00000003051b7810 */ /* 0x000fc60007ffe0ff */
[----:B------:R-:W-:Y:S02]  /*06c0*/  IMAD.WIDE.U32 R24, R25, 0x4, R16 ;  /* 0x0000000419187825 */ /* 0x000fe400078e0010 */
[----:B------:R0:W4:Y:S02]  /*06d0*/  LDG.E.CONSTANT R21, desc[UR10][R20.64] ;  /* 0x0000000a14157981 */ /* 0x000124000c1e9900 */
[----:B------:R-:W-:Y:S02]  /*06e0*/  IMAD.WIDE.U32 R26, R27, 0x4, R10 ;  /* 0x000000041b1a7825 */ /* 0x000fe400078e000a */
[----:B------:R-:W5:Y:S04]  /*06f0*/  LDG.E.CONSTANT R24, desc[UR10][R24.64] ;  /* 0x0000000a18187981 */ /* 0x000f68000c1e9900 */
[----:B------:R-:W5:Y:S01]  /*0700*/  LDG.E.CONSTANT R26, desc[UR10][R26.64] ;  /* 0x0000000a1a1a7981 */ /* 0x000f62000c1e9900 */
[----:B------:R-:W-:-:S04]  /*0710*/  UIADD3 UR4, UPT, UPT, UR5, 0x4, URZ ;  /* 0x0000000405047890 */ /* 0x000fc8000fffe0ff */
[----:B------:R-:W-:-:S06]  /*0720*/  ULOP3.LUT UR4, UR4, 0x1c, URZ, 0xc0, !UPT ;  /* 0x0000001c04047892 */ /* 0x000fcc000f8ec0ff */
[----:B------:R-:W-:Y:S01]  /*0730*/  SHF.R.U32.HI R9, RZ, UR4, R9 ;  /* 0x00000004ff097c19 */ /* 0x000fe20008011609 */
[----:B------:R-:W-:-:S03]  /*0740*/  UIADD3 UR8, UPT, UPT, UR8, 0x4, URZ ;  /* 0x0000000408087890 */ /* 0x000fc6000fffe0ff */
[----:B0-----:R-:W-:Y:S02]  /*0750*/  LOP3.LUT R20, R9, 0xf, RZ, 0xc0, !PT ;  /* 0x0000000f09147812 */ /* 0x001fe400078ec0ff */
[----:B------:R-:W-:Y:S01]  /*0760*/  I2FP.F32.S32 R9, R28 ;  /* 0x0000001c00097245 */ /* 0x000fe20000201400 */
[----:B------:R-:W-:Y:S01]  /*0770*/  UISETP.NE.AND UP0, UPT, UR8, URZ, UPT ;  /* 0x000000ff0800728c */ /* 0x000fe2000bf05270 */
[----:B------:R-:W-:Y:S02]  /*0780*/  IADD3 R18, P0, PT, R18, 0x10, RZ ;  /* 0x0000001012127810 */ /* 0x000fe40007f1e0ff */
[----:B------:R-:W-:Y:S02]  /*0790*/  IADD3 R2, PT, PT, R2, 0x4, RZ ;  /* 0x0000000402027810 */ /* 0x000fe40007ffe0ff */
[----:B------:R-:W-:Y:S01]  /*07a0*/  IADD3 R5, PT, PT, R5, 0x4, RZ ;  /* 0x0000000405057810 */ /* 0x000fe20007ffe0ff */
[----:B------:R-:W-:Y:S01]  /*07b0*/  IMAD.X R19, RZ, RZ, R19, P0 ;  /* 0x000000ffff137224 */ /* 0x000fe200000e0613 */
[----:B------:R-:W-:Y:S01]  /*07c0*/  UIADD3 UR5, UPT, UPT, UR5, 0x10, URZ ;  /* 0x0000001005057890 */ /* 0x000fe2000fffe0ff */
[----:B--2---:R-:W-:-:S04]  /*07d0*/  SHF.R.U32.HI R29, RZ, R7, R29 ;  /* 0x00000007ff1d7219 */ /* 0x004fc8000001161d */
[----:B------:R-:W-:-:S04]  /*07e0*/  LOP3.LUT R29, R29, 0xf, RZ, 0xc0, !PT ;  /* 0x0000000f1d1d7812 */ /* 0x000fc800078ec0ff */
[----:B------:R-:W-:Y:S01]  /*07f0*/  IADD3 R20, PT, PT, R20, -R29, RZ ;  /* 0x8000001d14147210 */ /* 0x000fe20007ffe0ff */
[----:B---3--:R-:W-:-:S03]  /*0800*/  FMUL R9, R22, R9 ;  /* 0x0000000916097220 */ /* 0x008fc60000400000 */
[----:B------:R-:W-:Y:S01]  /*0810*/  I2FP.F32.S32 R23, R20 ;  /* 0x0000001400177245 */ /* 0x000fe20000201400 */
[----:B----4-:R-:W-:-:S04]  /*0820*/  FFMA R9, R21, R9, R8 ;  /* 0x0000000915097223 */ /* 0x010fc80000000008 */
[----:B-----5:R-:W-:-:S04]  /*0830*/  FMUL R23, R24, R23 ;  /* 0x0000001718177220 */ /* 0x020fc80000400000 */
[----:B------:R-:W-:Y:S01]  /*0840*/  FFMA R8, R26, R23, R9 ;  /* 0x000000171a087223 */ /* 0x000fe20000000009 */
[----:B------:R-:W-:Y:S06]  /*0850*/  BRA.U UP0, `(.L_x_2) ;  /* 0xfffffff900947547 */ /* 0x000fec000b83ffff */
[----:B------:R-:W-:-:S07]  /*0860*/  IMAD.U32 R5, RZ, RZ, UR7 ;  /* 0x00000007ff057e24 */ /* 0x000fce000f8e00ff */
.L_x_1:
[----:B------:R-:W-:-:S09]  /*0870*/  ULOP3.LUT UP0, UR5, UR6, 0x3, URZ, 0xc0, !UPT ;  /* 0x0000000306057892 */ /* 0x000fd2000f80c0ff */
[----:B------:R-:W-:Y:S05]  /*0880*/  BRA.U !UP0, `(.L_x_0) ;  /* 0x0000000508847547 */ /* 0x000fea000b800000 */
[----:B------:R-:W-:Y:S02]  /*0890*/  UISETP.NE.AND UP0, UPT, UR5, 0x1, UPT ;  /* 0x000000010500788c */ /* 0x000fe4000bf05270 */
[----:B------:R-:W-:-:S04]  /*08a0*/  ULOP3.LUT UR4, UR6, 0x1, URZ, 0xc0, !UPT ;  /* 0x0000000106047892 */ /* 0x000fc8000f8ec0ff */
[----:B------:R-:W-:-:S03]  /*08b0*/  UISETP.NE.U32.AND UP1, UPT, UR4, 0x1, UPT ;  /* 0x000000010400788c */ /* 0x000fc6000bf25070 */
[----:B------:R-:W-:Y:S08]  /*08c0*/  BRA.U !UP0, `(.L_x_3) ;  /* 0x0000000108ec7547 */ /* 0x000ff0000b800000 */
[----:B------:R-:W0:Y:S08]  /*08d0*/  LDC.64 R16, c[0x0][0x3a0] ;  /* 0x0000e800ff107b82 */ /* 0x000e300000000a00 */
[----:B------:R-:W1:Y:S08]  /*08e0*/  LDC.64 R12, c[0x0][0x388] ;  /* 0x0000e200ff0c7b82 */ /* 0x000e700000000a00 */
[----:B------:R-:W2:Y:S01]  /*08f0*/  LDC.64 R14, c[0x0][0x390] ;  /* 0x0000e400ff0e7b82 */ /* 0x000ea20000000a00 */
[C---:B0-----:R-:W-:Y:S01]  /*0900*/  IMAD.WIDE.U32 R16, R5.reuse, 0x4, R16 ;  /* 0x0000000405107825 */ /* 0x041fe200078e0010 */
[----:B------:R-:W-:-:S06]  /*0910*/  IADD3 R2, PT, PT, R5, 0x1, RZ ;  /* 0x0000000105027810 */ /* 0x000fcc0007ffe0ff */
[----:B------:R-:W0:Y:S01]  /*0920*/  LDC.64 R10, c[0x0][0x398] ;  /* 0x0000e600ff0a7b82 */ /* 0x000e220000000a00 */
[----:B------:R-:W3:Y:S04]  /*0930*/  LDG.E.CONSTANT R9, desc[UR10][R16.64] ;  /* 0x0000000a10097981 */ /* 0x000ee8000c1e9900 */
[----:B------:R-:W4:Y:S01]  /*0940*/  LDG.E.CONSTANT R21, desc[UR10][R16.64+0x4] ;  /* 0x0000040a10157981 */ /* 0x000f22000c1e9900 */
[----:B------:R-:W-:Y:S02]  /*0950*/  SHF.R.U32.HI R19, RZ, 0x3, R5 ;  /* 0x00000003ff137819 */ /* 0x000fe40000011605 */
[----:B------:R-:W5:Y:S01]  /*0960*/  LDC.64 R6, c[0x0][0x380] ;  /* 0x0000e000ff067b82 */ /* 0x000f620000000a00 */
[----:B------:R-:W-:Y:S02]  /*0970*/  SHF.R.U32.HI R18, RZ, 0x3, R0 ;  /* 0x00000003ff127819 */ /* 0x000fe40000011600 */
[----:B------:R-:W-:Y:S01]  /*0980*/  SHF.R.U32.HI R25, RZ, 0x3, R2 ;  /* 0x00000003ff197819 */ /* 0x000fe20000011602 */
[----:B------:R-:W-:-:S04]  /*0990*/  IMAD R19, R19, UR12, R0 ;  /* 0x0000000c13137c24 */ /* 0x000fc8000f8e0200 */
[----:B------:R-:W-:Y:S02]  /*09a0*/  IMAD R25, R25, UR12, R0 ;  /* 0x0000000c19197c24 */ /* 0x000fe4000f8e0200 */
[--C-:B---3--:R-:W-:Y:S02]  /*09b0*/  IMAD R23, R9, UR9, R18.reuse ;  /* 0x0000000909177c24 */ /* 0x108fe4000f8e0212 */
[----:B----4-:R-:W-:Y:S02]  /*09c0*/  IMAD R27, R21, UR9, R18 ;  /* 0x00000009151b7c24 */ /* 0x010fe4000f8e0212 */
[----:B-1----:R-:W-:-:S04]  /*09d0*/  IMAD.WIDE.U32 R18, R19, 0x4, R12 ;  /* 0x0000000413127825 */ /* 0x002fc800078e000c */
[----:B--2---:R-:W-:Y:S02]  /*09e0*/  IMAD.WIDE.U32 R16, R23, 0x4, R14 ;  /* 0x0000000417107825 */ /* 0x004fe400078e000e */
[----:B------:R-:W2:Y:S02]  /*09f0*/  LDG.E.CONSTANT R18, desc[UR10][R18.64] ;  /* 0x0000000a12127981 */ /* 0x000ea4000c1e9900 */
[----:B------:R-:W-:Y:S02]  /*0a00*/  IMAD.WIDE.U32 R12, R25, 0x4, R12 ;  /* 0x00000004190c7825 */ /* 0x000fe400078e000c */
[----:B------:R-:W3:Y:S02]  /*0a10*/  LDG.E.CONSTANT R16, desc[UR10][R16.64] ;  /* 0x0000000a10107981 */ /* 0x000ee4000c1e9900 */
[----:B------:R-:W-:Y:S02]  /*0a20*/  IMAD.WIDE.U32 R14, R27, 0x4, R14 ;  /* 0x000000041b0e7825 */ /* 0x000fe400078e000e */
[----:B------:R1:W4:Y:S04]  /*0a30*/  LDG.E.CONSTANT R12, desc[UR10][R12.64] ;  /* 0x0000000a0c0c7981 */ /* 0x000328000c1e9900 */
[----:B------:R1:W4:Y:S01]  /*0a40*/  LDG.E.CONSTANT R14, desc[UR10][R14.64] ;  /* 0x0000000a0e0e7981 */ /* 0x000322000c1e9900 */
[--C-:B------:R-:W-:Y:S01]  /*0a50*/  IMAD R9, R9, UR12, R0.reuse ;  /* 0x0000000c09097c24 */ /* 0x100fe2000f8e0200 */
[----:B------:R-:W-:Y:S01]  /*0a60*/  IADD3 R23, PT, PT, R4, R5, RZ ;  /* 0x0000000504177210 */ /* 0x000fe20007ffe0ff */
[----:B------:R-:W-:-:S02]  /*0a70*/  IMAD R25, R21, UR12, R0 ;  /* 0x0000000c15197c24 */ /* 0x000fc4000f8e0200 */
[----:B0-----:R-:W-:-:S04]  /*0a80*/  IMAD.WIDE.U32 R20, R9, 0x4, R10 ;  /* 0x0000000409147825 */ /* 0x001fc800078e000a */
[----:B------:R-:W-:Y:S02]  /*0a90*/  VIADD R9, R23, 0x1 ;  /* 0x0000000117097836 */ /* 0x000fe40000000000 */
[----:B------:R-:W-:Y:S01]  /*0aa0*/  IMAD.WIDE.U32 R10, R25, 0x4, R10 ;  /* 0x00000004190a7825 */ /* 0x000fe200078e000a */
[----:B------:R-:W4:Y:S03]  /*0ab0*/  LDG.E.CONSTANT R20, desc[UR10][R20.64] ;  /* 0x0000000a14147981 */ /* 0x000f26000c1e9900 */
[--C-:B-----5:R-:W-:Y:S02]  /*0ac0*/  IMAD.WIDE.U32 R22, R23, 0x4, R6.reuse ;  /* 0x0000000417167825 */ /* 0x120fe400078e0006 */
[----:B------:R-:W5:Y:S02]  /*0ad0*/  LDG.E.CONSTANT R10, desc[UR10][R10.64] ;  /* 0x0000000a0a0a7981 */ /* 0x000f64000c1e9900 */
[----:B------:R-:W-:-:S02]  /*0ae0*/  IMAD.WIDE.U32 R6, R9, 0x4, R6 ;  /* 0x0000000409067825 */ /* 0x000fc400078e0006 */
[----:B------:R-:W5:Y:S04]  /*0af0*/  LDG.E.CONSTANT R23, desc[UR10][R22.64] ;  /* 0x0000000a16177981 */ /* 0x000f68000c1e9900 */
[----:B------:R0:W5:Y:S01]  /*0b00*/  LDG.E.CONSTANT R6, desc[UR10][R6.64] ;  /* 0x0000000a06067981 */ /* 0x000162000c1e9900 */
[----:B------:R-:W-:Y:S02]  /*0b10*/  SHF.L.U32 R9, R5, 0x2, RZ ;  /* 0x0000000205097819 */ /* 0x000fe400000006ff */
[----:B-1----:R-:W-:Y:S01]  /*0b20*/  SHF.L.U32 R13, R0, 0x2, RZ ;  /* 0x00000002000d7819 */ /* 0x002fe200000006ff */
[----:B------:R-:W-:Y:S01]  /*0b30*/  IMAD.SHL.U32 R2, R2, 0x4, RZ ;  /* 0x0000000402027824 */ /* 0x000fe200078e00ff */
[----:B------:R-:W-:Y:S02]  /*0b40*/  LOP3.LUT R9, R9, 0x1c, RZ, 0xc0, !PT ;  /* 0x0000001c09097812 */ /* 0x000fe400078ec0ff */
[----:B------:R-:W-:-:S02]  /*0b50*/  LOP3.LUT R15, R13, 0x1c, RZ, 0xc0, !PT ;  /* 0x0000001c0d0f7812 */ /* 0x000fc400078ec0ff */
[----:B------:R-:W-:Y:S02]  /*0b60*/  LOP3.LUT R13, R2, 0x1c, RZ, 0xc0, !PT ;  /* 0x0000001c020d7812 */ /* 0x000fe400078ec0ff */
[----:B------:R-:W-:Y:S02]  /*0b70*/  IADD3 R5, PT, PT, R5, 0x2, RZ ;  /* 0x0000000205057810 */ /* 0x000fe40007ffe0ff */
[----:B--2---:R-:W-:Y:S02]  /*0b80*/  SHF.R.U32.HI R9, RZ, R9, R18 ;  /* 0x00000009ff097219 */ /* 0x004fe40000011612 */
[----:B---3--:R-:W-:Y:S02]  /*0b90*/  SHF.R.U32.HI R16, RZ, R15, R16 ;  /* 0x0000000fff107219 */ /* 0x008fe40000011610 */
[----:B------:R-:W-:Y:S02]  /*0ba0*/  LOP3.LUT R9, R9, 0xf, RZ, 0xc0, !PT ;  /* 0x0000000f09097812 */ /* 0x000fe400078ec0ff */
[----:B----4-:R-:W-:-:S02]  /*0bb0*/  SHF.R.U32.HI R12, RZ, R13, R12 ;  /* 0x0000000dff0c7219 */ /* 0x010fc4000001160c */
[----:B------:R-:W-:Y:S02]  /*0bc0*/  LOP3.LUT R16, R16, 0xf, RZ, 0xc0, !PT ;  /* 0x0000000f10107812 */ /* 0x000fe400078ec0ff */
[----:B------:R-:W-:Y:S02]  /*0bd0*/  SHF.R.U32.HI R14, RZ, R15, R14 ;  /* 0x0000000fff0e7219 */ /* 0x000fe4000001160e */
[----:B------:R-:W-:Y:S02]  /*0be0*/  LOP3.LUT R12, R12, 0xf, RZ, 0xc0, !PT ;  /* 0x0000000f0c0c7812 */ /* 0x000fe400078ec0ff */
[----:B0-----:R-:W-:Y:S02]  /*0bf0*/  LOP3.LUT R7, R14, 0xf, RZ, 0xc0, !PT ;  /* 0x0000000f0e077812 */ /* 0x001fe400078ec0ff */
[----:B------:R-:W-:Y:S02]  /*0c00*/  IADD3 R9, PT, PT, R9, -R16, RZ ;  /* 0x8000001009097210 */ /* 0x000fe40007ffe0ff */
[----:B------:R-:W-:-:S02]  /*0c10*/  IADD3 R7, PT, PT, R12, -R7, RZ ;  /* 0x800000070c077210 */ /* 0x000fc40007ffe0ff */
[----:B------:R-:W-:Y:S02]  /*0c20*/  I2FP.F32.S32 R9, R9 ;  /* 0x0000000900097245 */ /* 0x000fe40000201400 */
[----:B------:R-:W-:-:S03]  /*0c30*/  I2FP.F32.S32 R7, R7 ;  /* 0x0000000700077245 */ /* 0x000fc60000201400 */
[----:B------:R-:W-:Y:S02]  /*0c40*/  FMUL R9, R20, R9 ;  /* 0x0000000914097220 */ /* 0x000fe40000400000 */
[----:B-----5:R-:W-:Y:S02]  /*0c50*/  FMUL R7, R10, R7 ;  /* 0x000000070a077220 */ /* 0x020fe40000400000 */
[----:B------:R-:W-:-:S04]  /*0c60*/  FFMA R9, R23, R9, R8 ;  /* 0x0000000917097223 */ /* 0x000fc80000000008 */
[----:B------:R-:W-:-:S07]  /*0c70*/  FFMA R8, R6, R7, R9 ;  /* 0x0000000706087223 */ /* 0x000fce0000000009 */
.L_x_3:
[----:B------:R-:W-:Y:S05]  /*0c80*/  BRA.U UP1, `(.L_x_0) ;  /* 0x0000000101847547 */ /* 0x000fea000b800000 */
[----:B------:R-:W0:Y:S08]  /*0c90*/  LDC.64 R16, c[0x0][0x3a0] ;  /* 0x0000e800ff107b82 */ /* 0x000e300000000a00 */
[----:B------:R-:W1:Y:S08]  /*0ca0*/  LDC.64 R14, c[0x0][0x388] ;  /* 0x0000e200ff0e7b82 */ /* 0x000e700000000a00 */
[----:B------:R-:W2:Y:S01]  /*0cb0*/  LDC.64 R12, c[0x0][0x390] ;  /* 0x0000e400ff0c7b82 */ /* 0x000ea20000000a00 */
[----:B0-----:R-:W-:Y:S01]  /*0cc0*/  IMAD.WIDE.U32 R16, R5, 0x4, R16 ;  /* 0x0000000405107825 */ /* 0x001fe200078e0010 */
[----:B------:R-:W-:-:S06]  /*0cd0*/  SHF.R.U32.HI R7, RZ, 0x3, R5 ;  /* 0x00000003ff077819 */ /* 0x000fcc0000011605 */
[----:B------:R-:W0:Y:S01]  /*0ce0*/  LDC.64 R10, c[0x0][0x398] ;  /* 0x0000e600ff0a7b82 */ /* 0x000e220000000a00 */
[----:B------:R-:W3:Y:S01]  /*0cf0*/  LDG.E.CONSTANT R17, desc[UR10][R16.64] ;  /* 0x0000000a10117981 */ /* 0x000ee2000c1e9900 */
[--C-:B------:R-:W-:Y:S01]  /*0d00*/  SHF.R.U32.HI R2, RZ, 0x3, R0.reuse ;  /* 0x00000003ff027819 */ /* 0x100fe20000011600 */
[----:B------:R-:W-:-:S05]  /*0d10*/  IMAD R9, R7, UR12, R0 ;  /* 0x0000000c07097c24 */ /* 0x000fca000f8e0200 */
[----:B------:R-:W4:Y:S01]  /*0d20*/  LDC.64 R6, c[0x0][0x380] ;  /* 0x0000e000ff067b82 */ /* 0x000f220000000a00 */
[----:B-1----:R-:W-:-:S06]  /*0d30*/  IMAD.WIDE.U32 R14, R9, 0x4, R14 ;  /* 0x00000004090e7825 */ /* 0x002fcc00078e000e */
[----:B------:R-:W5:Y:S01]  /*0d40*/  LDG.E.CONSTANT R14, desc[UR10][R14.64] ;  /* 0x0000000a0e0e7981 */ /* 0x000f62000c1e9900 */
[----:B------:R-:W-:-:S04]  /*0d50*/  IMAD.IADD R9, R4, 0x1, R5 ;  /* 0x0000000104097824 */ /* 0x000fc800078e0205 */
[----:B----4-:R-:W-:-:S06]  /*0d60*/  IMAD.WIDE.U32 R6, R9, 0x4, R6 ;  /* 0x0000000409067825 */ /* 0x010fcc00078e0006 */
[----:B------:R-:W4:Y:S01]  /*0d70*/  LDG.E.CONSTANT R7, desc[UR10][R6.64] ;  /* 0x0000000a06077981 */ /* 0x000f22000c1e9900 */
[----:B---3--:R-:W-:-:S04]  /*0d80*/  IMAD R19, R17, UR9, R2 ;  /* 0x0000000911137c24 */ /* 0x008fc8000f8e0202 */
[----:B--2---:R-:W-:-:S06]  /*0d90*/  IMAD.WIDE.U32 R12, R19, 0x4, R12 ;  /* 0x00000004130c7825 */ /* 0x004fcc00078e000c */
[----:B------:R-:W2:Y:S01]  /*0da0*/  LDG.E.CONSTANT R12, desc[UR10][R12.64] ;  /* 0x0000000a0c0c7981 */ /* 0x000ea2000c1e9900 */
[----:B------:R-:W-:-:S04]  /*0db0*/  IMAD R17, R17, UR12, R0 ;  /* 0x0000000c11117c24 */ /* 0x000fc8000f8e0200 */
[----:B0-----:R-:W-:-:S06]  /*0dc0*/  IMAD.WIDE.U32 R10, R17, 0x4, R10 ;  /* 0x00000004110a7825 */ /* 0x001fcc00078e000a */
[----:B------:R-:W3:Y:S01]  /*0dd0*/  LDG.E.CONSTANT R10, desc[UR10][R10.64] ;  /* 0x0000000a0a0a7981 */ /* 0x000ee2000c1e9900 */
[----:B------:R-:W-:Y:S02]  /*0de0*/  SHF.L.U32 R5, R5, 0x2, RZ ;  /* 0x0000000205057819 */ /* 0x000fe400000006ff */
[----:B------:R-:W-:Y:S02]  /*0df0*/  SHF.L.U32 R2, R0, 0x2, RZ ;  /* 0x0000000200027819 */ /* 0x000fe400000006ff */
[----:B------:R-:W-:Y:S02]  /*0e00*/  LOP3.LUT R5, R5, 0x1c, RZ, 0xc0, !PT ;  /* 0x0000001c05057812 */ /* 0x000fe400078ec0ff */
[----:B------:R-:W-:Y:S02]  /*0e10*/  LOP3.LUT R9, R2, 0x1c, RZ, 0xc0, !PT ;  /* 0x0000001c02097812 */ /* 0x000fe400078ec0ff */
[----:B-----5:R-:W-:-:S04]  /*0e20*/  SHF.R.U32.HI R5, RZ, R5, R14 ;  /* 0x00000005ff057219 */ /* 0x020fc8000001160e */
[----:B------:R-:W-:Y:S02]  /*0e30*/  LOP3.LUT R5, R5, 0xf, RZ, 0xc0, !PT ;  /* 0x0000000f05057812 */ /* 0x000fe400078ec0ff */
[----:B--2---:R-:W-:-:S04]  /*0e40*/  SHF.R.U32.HI R12, RZ, R9, R12 ;  /* 0x00000009ff0c7219 */ /* 0x004fc8000001160c */
[----:B------:R-:W-:-:S04]  /*0e50*/  LOP3.LUT R12, R12, 0xf, RZ, 0xc0, !PT ;  /* 0x0000000f0c0c7812 */ /* 0x000fc800078ec0ff */
[----:B------:R-:W-:-:S04]  /*0e60*/  IADD3 R5, PT, PT, R5, -R12, RZ ;  /* 0x8000000c05057210 */ /* 0x000fc80007ffe0ff */
[----:B------:R-:W-:-:S05]  /*0e70*/  I2FP.F32.S32 R5, R5 ;  /* 0x0000000500057245 */ /* 0x000fca0000201400 */
[----:B---3--:R-:W-:-:S04]  /*0e80*/  FMUL R5, R10, R5 ;  /* 0x000000050a057220 */ /* 0x008fc80000400000 */
[----:B----4-:R-:W-:-:S07]  /*0e90*/  FFMA R8, R7, R5, R8 ;  /* 0x0000000507087223 */ /* 0x010fce0000000008 */
.L_x_0:
[----:B------:R-:W0:Y:S01]  /*0ea0*/  LDC.64 R4, c[0x0][0x3a8] ;  /* 0x0000ea00ff047b82 */ /* 0x000e220000000a00 */
[----:B------:R-:W-:-:S04]  /*0eb0*/  IMAD R3, R3, UR12, R0 ;  /* 0x0000000c03037c24 */ /* 0x000fc8000f8e0200 */
[----:B0-----:R-:W-:-:S05]  /*0ec0*/  IMAD.WIDE.U32 R2, R3, 0x4, R4 ;  /* 0x0000000403027825 */ /* 0x001fca00078e0004 */
[----:B------:R-:W-:Y:S01]  /*0ed0*/  STG.E desc[UR10][R2.64], R8 ;  /* 0x0000000802007986 */ /* 0x000fe2000c10190a */
[----:B------:R-:W-:Y:S05]  /*0ee0*/  EXIT ;  /* 0x000000000000794d */ /* 0x000fea0003800000 */
.L_x_4:
[----:B------:R-:W-:-:S00]  /*0ef0*/  BRA `(.L_x_4) ;  /* 0xfffffffc00fc7947 */ /* 0x000fc0000383ffff */
[----:B------:R-:W-:-:S00]  /*0f00*/  NOP ;  /* 0x0000000000007918 */ /* 0x000fc00000000000 */
[----:B------:R-:W-:-:S00]  /*0f10*/  NOP ;  /* 0x0000000000007918 */ /* 0x000fc00000000000 */
[----:B------:R-:W-:-:S00]  /*0f20*/  NOP ;  /* 0x0000000000007918 */ /* 0x000fc00000000000 */
[----:B------:R-:W-:-:S00]  /*0f30*/  NOP ;  /* 0x0000000000007918 */ /* 0x000fc00000000000 */
[----:B------:R-:W-:-:S00]  /*0f40*/  NOP ;  /* 0x0000000000007918 */ /* 0x000fc00000000000 */
[----:B------:R-:W-:-:S00]  /*0f50*/  NOP ;  /* 0x0000000000007918 */ /* 0x000fc00000000000 */
[----:B------:R-:W-:-:S00]  /*0f60*/  NOP ;  /* 0x0000000000007918 */ /* 0x000fc00000000000 */
[----:B------:R-:W-:-:S00]  /*0f70*/  NOP ;  /* 0x0000000000007918 */ /* 0x000fc00000000000 */
.L_x_5:


//--------------------- .nv.shared.reserved.0     --------------------------
	.section	.nv.shared.reserved.0,"aw",@nobits
	.weak		__nv_reservedSMEM_offset_0_alias
	.size		__nv_reservedSMEM_offset_0_alias, 0, 64
	.other		__nv_reservedSMEM_offset_0_alias,@"STO_CUDA_RESERVED_SHARED STV_DEFAULT"
__nv_reservedSMEM_offset_0_alias:
	.zero		0
	.zero		64


//--------------------- .nv.constant0.int4_gemm_gptq_f32 --------------------------
	.section	.nv.constant0.int4_gemm_gptq_f32,"a",@progbits
	.sectionflags	@""
	.align	4
.nv.constant0.int4_gemm_gptq_f32:
	.zero		956


//--------------------- SYMBOLS --------------------------

	.type		.nv.reservedSmem.offset0,@object
	.size		.nv.reservedSmem.offset0,0x4
